//
// Generated by NVIDIA NVVM Compiler
//
// Compiler Build ID: CL-36424714
// Cuda compilation tools, release 13.0, V13.0.88
// Based on NVVM 20.0.0
//

.version 9.0
.target sm_100
.address_size 64

	// .globl	_Z5conv1PfS_S_

.visible .entry _Z5conv1PfS_S_(
	.param .u64 .ptr .align 1 _Z5conv1PfS_S__param_0,
	.param .u64 .ptr .align 1 _Z5conv1PfS_S__param_1,
	.param .u64 .ptr .align 1 _Z5conv1PfS_S__param_2
)
{
	.reg .pred 	%p<4>;
	.reg .b32 	%r<23>;
	.reg .b32 	%f<56>;
	.reg .b64 	%rd<33>;

	ld.param.u64 	%rd15, [_Z5conv1PfS_S__param_0];
	ld.param.u64 	%rd14, [_Z5conv1PfS_S__param_1];
	ld.param.u64 	%rd16, [_Z5conv1PfS_S__param_2];
	cvta.to.global.u64 	%rd17, %rd16;
	cvta.to.global.u64 	%rd18, %rd15;
	mov.u32 	%r8, %tid.x;
	mov.u32 	%r9, %tid.y;
	mov.u32 	%r10, %ctaid.x;
	add.s64 	%rd1, %rd18, 32;
	cvt.u64.u32 	%rd2, %r8;
	cvt.u64.u32 	%rd3, %r9;
	add.s64 	%rd4, %rd17, 8192;
	cvt.u64.u32 	%rd5, %r10;
	mov.f32 	%f55, 0f00000000;
	mov.b32 	%r20, 0;
$L__BB0_1:
	cvt.u64.u32 	%rd19, %r20;
	add.s64 	%rd20, %rd2, %rd19;
	mad.lo.s64 	%rd6, %rd20, 9216, %rd1;
	mul.wide.u32 	%rd21, %r20, 98304;
	add.s64 	%rd7, %rd5, %rd21;
	mov.b32 	%r21, 0;
$L__BB0_2:
	cvt.u64.u32 	%rd22, %r21;
	add.s64 	%rd23, %rd3, %rd22;
	shl.b64 	%rd24, %rd23, 9;
	add.s64 	%rd32, %rd6, %rd24;
	mul.wide.u32 	%rd25, %r21, 32768;
	add.s64 	%rd26, %rd7, %rd25;
	shl.b64 	%rd27, %rd26, 2;
	add.s64 	%rd31, %rd4, %rd27;
	mov.b32 	%r22, 0;
$L__BB0_3:
	ld.global.f32 	%f6, [%rd32+-32];
	ld.global.f32 	%f7, [%rd31+-8192];
	fma.rn.f32 	%f8, %f6, %f7, %f55;
	ld.global.f32 	%f9, [%rd32+-28];
	ld.global.f32 	%f10, [%rd31+-7168];
	fma.rn.f32 	%f11, %f9, %f10, %f8;
	ld.global.f32 	%f12, [%rd32+-24];
	ld.global.f32 	%f13, [%rd31+-6144];
	fma.rn.f32 	%f14, %f12, %f13, %f11;
	ld.global.f32 	%f15, [%rd32+-20];
	ld.global.f32 	%f16, [%rd31+-5120];
	fma.rn.f32 	%f17, %f15, %f16, %f14;
	ld.global.f32 	%f18, [%rd32+-16];
	ld.global.f32 	%f19, [%rd31+-4096];
	fma.rn.f32 	%f20, %f18, %f19, %f17;
	ld.global.f32 	%f21, [%rd32+-12];
	ld.global.f32 	%f22, [%rd31+-3072];
	fma.rn.f32 	%f23, %f21, %f22, %f20;
	ld.global.f32 	%f24, [%rd32+-8];
	ld.global.f32 	%f25, [%rd31+-2048];
	fma.rn.f32 	%f26, %f24, %f25, %f23;
	ld.global.f32 	%f27, [%rd32+-4];
	ld.global.f32 	%f28, [%rd31+-1024];
	fma.rn.f32 	%f29, %f27, %f28, %f26;
	ld.global.f32 	%f30, [%rd32];
	ld.global.f32 	%f31, [%rd31];
	fma.rn.f32 	%f32, %f30, %f31, %f29;
	ld.global.f32 	%f33, [%rd32+4];
	ld.global.f32 	%f34, [%rd31+1024];
	fma.rn.f32 	%f35, %f33, %f34, %f32;
	ld.global.f32 	%f36, [%rd32+8];
	ld.global.f32 	%f37, [%rd31+2048];
	fma.rn.f32 	%f38, %f36, %f37, %f35;
	ld.global.f32 	%f39, [%rd32+12];
	ld.global.f32 	%f40, [%rd31+3072];
	fma.rn.f32 	%f41, %f39, %f40, %f38;
	ld.global.f32 	%f42, [%rd32+16];
	ld.global.f32 	%f43, [%rd31+4096];
	fma.rn.f32 	%f44, %f42, %f43, %f41;
	ld.global.f32 	%f45, [%rd32+20];
	ld.global.f32 	%f46, [%rd31+5120];
	fma.rn.f32 	%f47, %f45, %f46, %f44;
	ld.global.f32 	%f48, [%rd32+24];
	ld.global.f32 	%f49, [%rd31+6144];
	fma.rn.f32 	%f50, %f48, %f49, %f47;
	ld.global.f32 	%f51, [%rd32+28];
	ld.global.f32 	%f52, [%rd31+7168];
	fma.rn.f32 	%f55, %f51, %f52, %f50;
	add.s32 	%r22, %r22, 16;
	add.s64 	%rd32, %rd32, 64;
	add.s64 	%rd31, %rd31, 16384;
	setp.ne.s32 	%p1, %r22, 128;
	@%p1 bra 	$L__BB0_3;
	add.s32 	%r21, %r21, 1;
	setp.ne.s32 	%p2, %r21, 3;
	@%p2 bra 	$L__BB0_2;
	add.s32 	%r20, %r20, 1;
	setp.ne.s32 	%p3, %r20, 3;
	@%p3 bra 	$L__BB0_1;
	cvt.u32.u64 	%r13, %rd5;
	cvt.u32.u64 	%r14, %rd3;
	cvt.u32.u64 	%r15, %rd2;
	cvta.to.global.u64 	%rd28, %rd14;
	shl.b32 	%r16, %r15, 12;
	shl.b32 	%r17, %r14, 8;
	add.s32 	%r18, %r17, %r13;
	add.s32 	%r19, %r18, %r16;
	mul.wide.u32 	%rd29, %r19, 4;
	add.s64 	%rd30, %rd28, %rd29;
	st.global.f32 	[%rd30], %f55;
	ret;

}


// ===== COMPILED SASS (sm_100) =====

	.target	sm_100

	.elftype	@"ET_EXEC"


//--------------------- .note.nv.tkinfo           --------------------------
	.section	.note.nv.tkinfo,"",@"SHT_NOTE"
	.sectionflags	@"SHF_NOTE_NV_TKINFO"
	.tkinfo
        /*0018*/ 	.word	0x00000002
        /*0030*/ 	.string	""
        /*0030*/ 	.string	"ptxas"
        /*0030*/ 	.string	"Cuda compilation tools, release 13.0, V13.0.88"
        /*0030*/ 	.string	"Build cuda_13.0.r13.0/compiler.36424714_0"
        /*0030*/ 	.string	"-arch sm_100 -m 64 "



//--------------------- .note.nv.cuinfo           --------------------------
	.section	.note.nv.cuinfo,"",@"SHT_NOTE"
	.sectionflags	@"SHF_NOTE_NV_CUINFO"
        /*0018*/ 	.short	0x0002
        /*001a*/ 	.short	0x0064
        /*001c*/ 	.short	0x0082
	.zero		2


//--------------------- .nv.info                  --------------------------
	.section	.nv.info,"",@"SHT_CUDA_INFO"
	.align	4


	//----- nvinfo : EIATTR_REGCOUNT
	.align		4
        /*0000*/ 	.byte	0x04, 0x2f
        /*0002*/ 	.short	(.L_1 - .L_0)
	.align		4
.L_0:
        /*0004*/ 	.word	index@(_Z5conv1PfS_S_)
        /*0008*/ 	.word	0x0000001e


	//----- nvinfo : EIATTR_FRAME_SIZE
	.align		4
.L_1:
        /*000c*/ 	.byte	0x04, 0x11
        /*000e*/ 	.short	(.L_3 - .L_2)
	.align		4
.L_2:
        /*0010*/ 	.word	index@(_Z5conv1PfS_S_)
        /*0014*/ 	.word	0x00000000


	//----- nvinfo : EIATTR_MIN_STACK_SIZE
	.align		4
.L_3:
        /*0018*/ 	.byte	0x04, 0x12
        /*001a*/ 	.short	(.L_5 - .L_4)
	.align		4
.L_4:
        /*001c*/ 	.word	index@(_Z5conv1PfS_S_)
        /*0020*/ 	.word	0x00000000
.L_5:


//--------------------- .nv.compat                --------------------------
	.section	.nv.compat,"",@"SHT_CUDA_COMPAT_INFO"
	.align	4
        /*0000*/ 	.byte	0x02, 0x09, 0x00, 0x00, 0x02, 0x02, 0x01, 0x00, 0x02, 0x05, 0x05, 0x00, 0x03, 0x07, 0x01, 0x01
        /*0010*/ 	.byte	0x02, 0x03, 0x00, 0x00, 0x02, 0x06, 0x01, 0x00, 0x04, 0x0b, 0x08, 0x00, 0x09, 0x00, 0x00, 0x00
        /*0020*/ 	.byte	0x00, 0x00, 0x00, 0x00


//--------------------- .nv.info._Z5conv1PfS_S_   --------------------------
	.section	.nv.info._Z5conv1PfS_S_,"",@"SHT_CUDA_INFO"
	.sectionflags	@""
	.align	4


	//----- nvinfo : EIATTR_CUDA_API_VERSION
	.align		4
        /*0000*/ 	.byte	0x04, 0x37
        /*0002*/ 	.short	(.L_7 - .L_6)
.L_6:
        /*0004*/ 	.word	0x00000082


	//----- nvinfo : EIATTR_KPARAM_INFO
	.align		4
.L_7:
        /*0008*/ 	.byte	0x04, 0x17
        /*000a*/ 	.short	(.L_9 - .L_8)
.L_8:
        /*000c*/ 	.word	0x00000000
        /*0010*/ 	.short	0x0002
        /*0012*/ 	.short	0x0010
        /*0014*/ 	.byte	0x00, 0xf5, 0x21, 0x00


	//----- nvinfo : EIATTR_KPARAM_INFO
	.align		4
.L_9:
        /*0018*/ 	.byte	0x04, 0x17
        /*001a*/ 	.short	(.L_11 - .L_10)
.L_10:
        /*001c*/ 	.word	0x00000000
        /*0020*/ 	.short	0x0001
        /*0022*/ 	.short	0x0008
        /*0024*/ 	.byte	0x00, 0xf5, 0x21, 0x00


	//----- nvinfo : EIATTR_KPARAM_INFO
	.align		4
.L_11:
        /*0028*/ 	.byte	0x04, 0x17
        /*002a*/ 	.short	(.L_13 - .L_12)
.L_12:
        /*002c*/ 	.word	0x00000000
        /*0030*/ 	.short	0x0000
        /*0032*/ 	.short	0x0000
        /*0034*/ 	.byte	0x00, 0xf5, 0x21, 0x00


	//----- nvinfo : EIATTR_SPARSE_MMA_MASK
	.align		4
.L_13:
        /*0038*/ 	.byte	0x03, 0x50
        /*003a*/ 	.short	0x0000


	//----- nvinfo : EIATTR_MAXREG_COUNT
	.align		4
        /*003c*/ 	.byte	0x03, 0x1b
        /*003e*/ 	.short	0x00ff


	//----- nvinfo : EIATTR_MERCURY_ISA_VERSION
	.align		4
        /*0040*/ 	.byte	0x03, 0x5f
        /*0042*/ 	.short	0x0101


	//----- nvinfo : EIATTR_VRC_CTA_INIT_COUNT
	.align		4
        /*0044*/ 	.byte	0x02, 0x4a
	.zero		1
	.zero		1


	//----- nvinfo : EIATTR_EXIT_INSTR_OFFSETS
	.align		4
        /*0048*/ 	.byte	0x04, 0x1c
        /*004a*/ 	.short	(.L_15 - .L_14)


	//   ....[0]....
.L_14:
        /*004c*/ 	.word	0x00000630


	//----- nvinfo : EIATTR_CBANK_PARAM_SIZE
	.align		4
.L_15:
        /*0050*/ 	.byte	0x03, 0x19
        /*0052*/ 	.short	0x0018


	//----- nvinfo : EIATTR_PARAM_CBANK
	.align		4
        /*0054*/ 	.byte	0x04, 0x0a
        /*0056*/ 	.short	(.L_17 - .L_16)
	.align		4
.L_16:
        /*0058*/ 	.word	index@(.nv.constant0._Z5conv1PfS_S_)
        /*005c*/ 	.short	0x0380
        /*005e*/ 	.short	0x0018


	//----- nvinfo : EIATTR_SW_WAR
	.align		4
.L_17:
        /*0060*/ 	.byte	0x04, 0x36
        /*0062*/ 	.short	(.L_19 - .L_18)
.L_18:
        /*0064*/ 	.word	0x00000008
.L_19:


//--------------------- .nv.callgraph             --------------------------
	.section	.nv.callgraph,"",@"SHT_CUDA_CALLGRAPH"
	.align	4
	.sectionentsize	8
	.align		4
        /*0000*/ 	.word	0x00000000
	.align		4
        /*0004*/ 	.word	0xffffffff
	.align		4
        /*0008*/ 	.word	0x00000000
	.align		4
        /*000c*/ 	.word	0xfffffffe
	.align		4
        /*0010*/ 	.word	0x00000000
	.align		4
        /*0014*/ 	.word	0xfffffffd
	.align		4
        /*0018*/ 	.word	0x00000000
	.align		4
        /*001c*/ 	.word	0xfffffffc


//--------------------- .text._Z5conv1PfS_S_      --------------------------
	.section	.text._Z5conv1PfS_S_,"ax",@progbits
	.align	128
        .global         _Z5conv1PfS_S_
        .type           _Z5conv1PfS_S_,@function
        .size           _Z5conv1PfS_S_,(.L_x_4 - _Z5conv1PfS_S_)
        .other          _Z5conv1PfS_S_,@"STO_CUDA_ENTRY STV_DEFAULT"
_Z5conv1PfS_S_:
.text._Z5conv1PfS_S_:
[----:B------:R-:W-:Y:S01]  /*0000*/  LDC R1, c[0x0][0x37c] ;  /* 0x0000df00ff017b82 */ /* 0x000fe20000000800 */
[----:B------:R-:W0:Y:S07]  /*0010*/  S2R R0, SR_TID.X ;  /* 0x0000000000007919 */ /* 0x000e2e0000002100 */
[----:B------:R-:W1:Y:S01]  /*0020*/  S2UR UR4, SR_CTAID.X ;  /* 0x00000000000479c3 */ /* 0x000e620000002500 */
[----:B------:R-:W2:Y:S01]  /*0030*/  LDCU.64 UR12, c[0x0][0x380] ;  /* 0x00007000ff0c77ac */ /* 0x000ea20008000a00 */
[----:B------:R-:W-:Y:S01]  /*0040*/  HFMA2 R16, -RZ, RZ, 0, 0 ;  /* 0x00000000ff107431 */ /* 0x000fe200000001ff */
[----:B------:R-:W3:Y:S01]  /*0050*/  S2R R8, SR_TID.Y ;  /* 0x0000000000087919 */ /* 0x000ee20000002200 */
[----:B------:R-:W4:Y:S01]  /*0060*/  LDCU.64 UR10, c[0x0][0x390] ;  /* 0x00007200ff0a77ac */ /* 0x000f220008000a00 */
[----:B------:R-:W0:Y:S01]  /*0070*/  LDCU.64 UR14, c[0x0][0x358] ;  /* 0x00006b00ff0e77ac */ /* 0x000e220008000a00 */
[----:B------:R-:W-:Y:S01]  /*0080*/  UMOV UR6, URZ ;  /* 0x000000ff00067c82 */ /* 0x000fe20008000000 */
[----:B------:R-:W-:Y:S01]  /*0090*/  UMOV UR5, URZ ;  /* 0x000000ff00057c82 */ /* 0x000fe20008000000 */
[----:B--2---:R-:W-:-:S02]  /*00a0*/  UIADD3 UR12, UP0, UPT, UR12, 0x20, URZ ;  /* 0x000000200c0c7890 */ /* 0x004fc4000ff1e0ff */
[----:B----4-:R-:W-:Y:S02]  /*00b0*/  UIADD3 UR10, UP1, UPT, UR10, 0x2000, URZ ;  /* 0x000020000a0a7890 */ /* 0x010fe4000ff3e0ff */
[----:B------:R-:W-:Y:S02]  /*00c0*/  UIADD3.X UR13, UPT, UPT, URZ, UR13, URZ, UP0, !UPT ;  /* 0x0000000dff0d7290 */ /* 0x000fe400087fe4ff */
[----:B01----:R-:W-:-:S12]  /*00d0*/  UIADD3.X UR11, UPT, UPT, URZ, UR11, URZ, UP1, !UPT ;  /* 0x0000000bff0b7290 */ /* 0x003fd80008ffe4ff */
.L_x_2:
[----:B------:R-:W-:Y:S01]  /*00e0*/  IADD3 R3, P0, PT, R0, UR6, RZ ;  /* 0x0000000600037c10 */ /* 0x000fe2000ff1e0ff */
[----:B------:R-:W-:Y:S01]  /*00f0*/  UIMAD.WIDE.U32 UR18, UR6, 0x18000, UR4 ;  /* 0x00018000061278a5 */ /* 0x000fe2000f8e0004 */
[----:B------:R-:W-:Y:S01]  /*0100*/  MOV R4, UR12 ;  /* 0x0000000c00047c02 */ /* 0x000fe20008000f00 */
[----:B------:R-:W-:Y:S01]  /*0110*/  UIADD3 UR6, UPT, UPT, UR6, 0x1, URZ ;  /* 0x0000000106067890 */ /* 0x000fe2000fffe0ff */
[----:B------:R-:W-:Y:S01]  /*0120*/  MOV R5, UR13 ;  /* 0x0000000d00057c02 */ /* 0x000fe20008000f00 */
[----:B------:R-:W-:Y:S01]  /*0130*/  UMOV UR7, URZ ;  /* 0x000000ff00077c82 */ /* 0x000fe20008000000 */
[----:B------:R-:W-:Y:S01]  /*0140*/  IADD3.X R2, PT, PT, RZ, RZ, RZ, P0, !PT ;  /* 0x000000ffff027210 */ /* 0x000fe200007fe4ff */
[----:B------:R-:W-:Y:S01]  /*0150*/  UISETP.NE.AND UP0, UPT, UR6, 0x3, UPT ;  /* 0x000000030600788c */ /* 0x000fe2000bf05270 */
[----:B------:R-:W-:-:S04]  /*0160*/  IMAD.WIDE.U32 R4, R3, 0x2400, R4 ;  /* 0x0000240003047825 */ /* 0x000fc800078e0004 */
[----:B------:R-:W-:-:S05]  /*0170*/  IMAD R9, R2, 0x2400, RZ ;  /* 0x0000240002097824 */ /* 0x000fca00078e02ff */
[----:B------:R-:W-:-:S07]  /*0180*/  IADD3 R9, PT, PT, R5, R9, RZ ;  /* 0x0000000905097210 */ /* 0x000fce0007ffe0ff */
.L_x_1:
[----:B------:R-:W-:Y:S02]  /*0190*/  UIMAD.WIDE.U32 UR8, UR7, 0x8000, UR18 ;  /* 0x00008000070878a5 */ /* 0x000fe4000f8e0012 */
[----:B---3--:R-:W-:Y:S01]  /*01a0*/  IADD3 R3, P0, PT, R8, UR7, RZ ;  /* 0x0000000708037c10 */ /* 0x008fe2000ff1e0ff */
[----:B------:R-:W-:Y:S02]  /*01b0*/  UIADD3 UR7, UPT, UPT, UR7, 0x1, URZ ;  /* 0x0000000107077890 */ /* 0x000fe4000fffe0ff */
[----:B------:R-:W-:Y:S01]  /*01c0*/  ULEA UR16, UP1, UR8, UR10, 0x2 ;  /* 0x0000000a08107291 */ /* 0x000fe2000f8210ff */
[----:B------:R-:W-:Y:S01]  /*01d0*/  IADD3.X R6, PT, PT, RZ, RZ, RZ, P0, !PT ;  /* 0x000000ffff067210 */ /* 0x000fe200007fe4ff */
[----:B------:R-:W-:Y:S01]  /*01e0*/  UISETP.NE.AND UP2, UPT, UR7, 0x3, UPT ;  /* 0x000000030700788c */ /* 0x000fe2000bf45270 */
[----:B------:R-:W-:Y:S01]  /*01f0*/  LEA R2, P0, R3, R4, 0x9 ;  /* 0x0000000403027211 */ /* 0x000fe200078048ff */
[----:B------:R-:W-:-:S03]  /*0200*/  ULEA.HI.X UR8, UR8, UR11, UR9, 0x2, UP1 ;  /* 0x0000000b08087291 */ /* 0x000fc600088f1409 */
[----:B------:R-:W-:Y:S02]  /*0210*/  LEA.HI.X R3, R3, R9, R6, 0x9, P0 ;  /* 0x0000000903037211 */ /* 0x000fe400000f4c06 */
[----:B------:R-:W-:Y:S02]  /*0220*/  MOV R6, UR16 ;  /* 0x0000001000067c02 */ /* 0x000fe40008000f00 */
[----:B------:R-:W-:Y:S01]  /*0230*/  MOV R7, UR8 ;  /* 0x0000000800077c02 */ /* 0x000fe20008000f00 */
[----:B------:R-:W-:-:S06]  /*0240*/  UMOV UR8, URZ ;  /* 0x000000ff00087c82 */ /* 0x000fcc0008000000 */
.L_x_0:
[----:B------:R-:W2:Y:S04]  /*0250*/  LDG.E R17, desc[UR14][R2.64+-0x20] ;  /* 0xffffe00e02117981 */ /* 0x000ea8000c1e1900 */
[----:B------:R-:W2:Y:S04]  /*0260*/  LDG.E R24, desc[UR14][R6.64+-0x2000] ;  /* 0xffe0000e06187981 */ /* 0x000ea8000c1e1900 */
[----:B------:R-:W3:Y:S04]  /*0270*/  LDG.E R26, desc[UR14][R2.64+-0x1c] ;  /* 0xffffe40e021a7981 */ /* 0x000ee8000c1e1900 */
[----:B------:R-:W3:Y:S04]  /*0280*/  LDG.E R25, desc[UR14][R6.64+-0x1c00] ;  /* 0xffe4000e06197981 */ /* 0x000ee8000c1e1900 */
[----:B------:R-:W4:Y:S04]  /*0290*/  LDG.E R19, desc[UR14][R2.64+-0x18] ;  /* 0xffffe80e02137981 */ /* 0x000f28000c1e1900 */
[----:B------:R-:W4:Y:S04]  /*02a0*/  LDG.E R18, desc[UR14][R6.64+-0x1800] ;  /* 0xffe8000e06127981 */ /* 0x000f28000c1e1900 */
[----:B------:R-:W5:Y:S04]  /*02b0*/  LDG.E R20, desc[UR14][R2.64+-0x14] ;  /* 0xffffec0e02147981 */ /* 0x000f68000c1e1900 */
        /* <DEDUP_REMOVED lines=8> */
[----:B------:R-:W5:Y:S01]  /*0340*/  LDG.E R15, desc[UR14][R6.64+-0x400] ;  /* 0xfffc000e060f7981 */ /* 0x000f62000c1e1900 */
[----:B--2---:R-:W-:-:S03]  /*0350*/  FFMA R17, R17, R24, R16 ;  /* 0x0000001811117223 */ /* 0x004fc60000000010 */
[----:B------:R-:W2:Y:S04]  /*0360*/  LDG.E R16, desc[UR14][R6.64] ;  /* 0x0000000e06107981 */ /* 0x000ea8000c1e1900 */
[----:B------:R-:W2:Y:S01]  /*0370*/  LDG.E R24, desc[UR14][R2.64+0x14] ;  /* 0x0000140e02187981 */ /* 0x000ea2000c1e1900 */
[----:B---3--:R-:W-:-:S03]  /*0380*/  FFMA R26, R26, R25, R17 ;  /* 0x000000191a1a7223 */ /* 0x008fc60000000011 */
[----:B------:R-:W2:Y:S01]  /*0390*/  LDG.E R17, desc[UR14][R2.64] ;  /* 0x0000000e02117981 */ /* 0x000ea2000c1e1900 */
[----:B----4-:R-:W-:-:S03]  /*03a0*/  FFMA R25, R19, R18, R26 ;  /* 0x0000001213197223 */ /* 0x010fc6000000001a */
[----:B------:R-:W3:Y:S04]  /*03b0*/  LDG.E R18, desc[UR14][R2.64+0x4] ;  /* 0x0000040e02127981 */ /* 0x000ee8000c1e1900 */
[----:B------:R-:W3:Y:S01]  /*03c0*/  LDG.E R19, desc[UR14][R6.64+0x400] ;  /* 0x0004000e06137981 */ /* 0x000ee2000c1e1900 */
[----:B-----5:R-:W-:-:S03]  /*03d0*/  FFMA R25, R20, R21, R25 ;  /* 0x0000001514197223 */ /* 0x020fc60000000019 */
[----:B------:R-:W4:Y:S04]  /*03e0*/  LDG.E R20, desc[UR14][R2.64+0x8] ;  /* 0x0000080e02147981 */ /* 0x000f28000c1e1900 */
[----:B------:R-:W4:Y:S01]  /*03f0*/  LDG.E R21, desc[UR14][R6.64+0x800] ;  /* 0x0008000e06157981 */ /* 0x000f22000c1e1900 */
[----:B------:R-:W-:-:S03]  /*0400*/  FFMA R25, R22, R23, R25 ;  /* 0x0000001716197223 */ /* 0x000fc60000000019 */
[----:B------:R-:W5:Y:S04]  /*0410*/  LDG.E R22, desc[UR14][R2.64+0xc] ;  /* 0x00000c0e02167981 */ /* 0x000f68000c1e1900 */
[----:B------:R-:W5:Y:S01]  /*0420*/  LDG.E R23, desc[UR14][R6.64+0xc00] ;  /* 0x000c000e06177981 */ /* 0x000f62000c1e1900 */
[----:B------:R-:W-:-:S03]  /*0430*/  FFMA R25, R10, R11, R25 ;  /* 0x0000000b0a197223 */ /* 0x000fc60000000019 */
[----:B------:R-:W5:Y:S04]  /*0440*/  LDG.E R10, desc[UR14][R2.64+0x10] ;  /* 0x0000100e020a7981 */ /* 0x000f68000c1e1900 */
[----:B------:R-:W5:Y:S01]  /*0450*/  LDG.E R11, desc[UR14][R6.64+0x1000] ;  /* 0x0010000e060b7981 */ /* 0x000f62000c1e1900 */
[----:B------:R-:W-:-:S03]  /*0460*/  FFMA R27, R12, R13, R25 ;  /* 0x0000000d0c1b7223 */ /* 0x000fc60000000019 */
[----:B------:R-:W5:Y:S04]  /*0470*/  LDG.E R25, desc[UR14][R6.64+0x1400] ;  /* 0x0014000e06197981 */ /* 0x000f68000c1e1900 */
[----:B------:R-:W5:Y:S04]  /*0480*/  LDG.E R13, desc[UR14][R2.64+0x18] ;  /* 0x0000180e020d7981 */ /* 0x000f68000c1e1900 */
[----:B------:R-:W5:Y:S01]  /*0490*/  LDG.E R12, desc[UR14][R6.64+0x1800] ;  /* 0x0018000e060c7981 */ /* 0x000f62000c1e1900 */
[----:B------:R-:W-:-:S03]  /*04a0*/  FFMA R26, R14, R15, R27 ;  /* 0x0000000f0e1a7223 */ /* 0x000fc6000000001b */
[----:B------:R0:W5:Y:S04]  /*04b0*/  LDG.E R14, desc[UR14][R2.64+0x1c] ;  /* 0x00001c0e020e7981 */ /* 0x000168000c1e1900 */
[----:B------:R1:W5:Y:S01]  /*04c0*/  LDG.E R15, desc[UR14][R6.64+0x1c00] ;  /* 0x001c000e060f7981 */ /* 0x000362000c1e1900 */
[----:B------:R-:W-:-:S04]  /*04d0*/  UIADD3 UR8, UPT, UPT, UR8, 0x10, URZ ;  /* 0x0000001008087890 */ /* 0x000fc8000fffe0ff */
[----:B------:R-:W-:Y:S01]  /*04e0*/  UISETP.NE.AND UP1, UPT, UR8, 0x80, UPT ;  /* 0x000000800800788c */ /* 0x000fe2000bf25270 */
[----:B0-----:R-:W-:Y:S02]  /*04f0*/  IADD3 R2, P0, PT, R2, 0x40, RZ ;  /* 0x0000004002027810 */ /* 0x001fe40007f1e0ff */
[----:B-1----:R-:W-:Y:S02]  /*0500*/  IADD3 R6, P1, PT, R6, 0x4000, RZ ;  /* 0x0000400006067810 */ /* 0x002fe40007f3e0ff */
[----:B------:R-:W-:Y:S02]  /*0510*/  IADD3.X R3, PT, PT, RZ, R3, RZ, P0, !PT ;  /* 0x00000003ff037210 */ /* 0x000fe400007fe4ff */
[----:B------:R-:W-:Y:S01]  /*0520*/  IADD3.X R7, PT, PT, RZ, R7, RZ, P1, !PT ;  /* 0x00000007ff077210 */ /* 0x000fe20000ffe4ff */
[----:B--2---:R-:W-:-:S04]  /*0530*/  FFMA R17, R17, R16, R26 ;  /* 0x0000001011117223 */ /* 0x004fc8000000001a */
[----:B---3--:R-:W-:-:S04]  /*0540*/  FFMA R17, R18, R19, R17 ;  /* 0x0000001312117223 */ /* 0x008fc80000000011 */
[----:B----4-:R-:W-:-:S04]  /*0550*/  FFMA R17, R20, R21, R17 ;  /* 0x0000001514117223 */ /* 0x010fc80000000011 */
[----:B-----5:R-:W-:-:S04]  /*0560*/  FFMA R17, R22, R23, R17 ;  /* 0x0000001716117223 */ /* 0x020fc80000000011 */
[----:B------:R-:W-:-:S04]  /*0570*/  FFMA R11, R10, R11, R17 ;  /* 0x0000000b0a0b7223 */ /* 0x000fc80000000011 */
[----:B------:R-:W-:-:S04]  /*0580*/  FFMA R24, R24, R25, R11 ;  /* 0x0000001918187223 */ /* 0x000fc8000000000b */
[----:B------:R-:W-:-:S04]  /*0590*/  FFMA R13, R13, R12, R24 ;  /* 0x0000000c0d0d7223 */ /* 0x000fc80000000018 */
[----:B------:R-:W-:Y:S01]  /*05a0*/  FFMA R16, R14, R15, R13 ;  /* 0x0000000f0e107223 */ /* 0x000fe2000000000d */
[----:B------:R-:W-:Y:S06]  /*05b0*/  BRA.U UP1, `(.L_x_0) ;  /* 0xfffffffd01247547 */ /* 0x000fec000b83ffff */
[----:B------:R-:W-:Y:S05]  /*05c0*/  BRA.U UP2, `(.L_x_1) ;  /* 0xfffffff902f07547 */ /* 0x000fea000b83ffff */
[----:B------:R-:W-:Y:S05]  /*05d0*/  BRA.U UP0, `(.L_x_2) ;  /* 0xfffffff900c07547 */ /* 0x000fea000b83ffff */
[----:B------:R-:W0:Y:S01]  /*05e0*/  LDC.64 R2, c[0x0][0x388] ;  /* 0x0000e200ff027b82 */ /* 0x000e220000000a00 */
[----:B------:R-:W-:-:S04]  /*05f0*/  LEA R5, R8, UR4, 0x8 ;  /* 0x0000000408057c11 */ /* 0x000fc8000f8e40ff */
[----:B------:R-:W-:-:S05]  /*0600*/  LEA R5, R0, R5, 0xc ;  /* 0x0000000500057211 */ /* 0x000fca00078e60ff */
[----:B0-----:R-:W-:-:S05]  /*0610*/  IMAD.WIDE.U32 R2, R5, 0x4, R2 ;  /* 0x0000000405027825 */ /* 0x001fca00078e0002 */
[----:B------:R-:W-:Y:S01]  /*0620*/  STG.E desc[UR14][R2.64], R16 ;  /* 0x0000001002007986 */ /* 0x000fe2000c10190e */
[----:B------:R-:W-:Y:S05]  /*0630*/  EXIT ;  /* 0x000000000000794d */ /* 0x000fea0003800000 */
.L_x_3:
[----:B------:R-:W-:-:S00]  /*0640*/  BRA `(.L_x_3) ;  /* 0xfffffffc00fc7947 */ /* 0x000fc0000383ffff */
[----:B------:R-:W-:-:S00]  /*0650*/  NOP ;  /* 0x0000000000007918 */ /* 0x000fc00000000000 */
        /* <DEDUP_REMOVED lines=10> */
.L_x_4:


//--------------------- .nv.shared.reserved.0     --------------------------
	.section	.nv.shared.reserved.0,"aw",@nobits
	.weak		__nv_reservedSMEM_offset_0_alias
	.size		__nv_reservedSMEM_offset_0_alias, 0, 64
	.other		__nv_reservedSMEM_offset_0_alias,@"STO_CUDA_RESERVED_SHARED STV_DEFAULT"
__nv_reservedSMEM_offset_0_alias:
	.zero		0
	.zero		64


//--------------------- .nv.constant0._Z5conv1PfS_S_ --------------------------
	.section	.nv.constant0._Z5conv1PfS_S_,"a",@progbits
	.sectionflags	@""
	.align	4
.nv.constant0._Z5conv1PfS_S_:
	.zero		920


//--------------------- SYMBOLS --------------------------

	.type		.nv.reservedSmem.offset0,@object
	.size		.nv.reservedSmem.offset0,0x4
